//
// Generated by NVIDIA NVVM Compiler
//
// Compiler Build ID: CL-36424714
// Cuda compilation tools, release 13.0, V13.0.88
// Based on NVVM 20.0.0
//

.version 9.0
.target sm_100
.address_size 64

	// .globl	_Z19vectorAddVectorizedPKfS0_Pfi

.visible .entry _Z19vectorAddVectorizedPKfS0_Pfi(
	.param .u64 .ptr .align 1 _Z19vectorAddVectorizedPKfS0_Pfi_param_0,
	.param .u64 .ptr .align 1 _Z19vectorAddVectorizedPKfS0_Pfi_param_1,
	.param .u64 .ptr .align 1 _Z19vectorAddVectorizedPKfS0_Pfi_param_2,
	.param .u32 _Z19vectorAddVectorizedPKfS0_Pfi_param_3
)
{
	.reg .pred 	%p<7>;
	.reg .b32 	%r<35>;
	.reg .b32 	%f<61>;
	.reg .b64 	%rd<25>;

	ld.param.u64 	%rd4, [_Z19vectorAddVectorizedPKfS0_Pfi_param_0];
	ld.param.u64 	%rd5, [_Z19vectorAddVectorizedPKfS0_Pfi_param_1];
	ld.param.u64 	%rd6, [_Z19vectorAddVectorizedPKfS0_Pfi_param_2];
	ld.param.u32 	%r13, [_Z19vectorAddVectorizedPKfS0_Pfi_param_3];
	cvta.to.global.u64 	%rd1, %rd6;
	cvta.to.global.u64 	%rd2, %rd5;
	cvta.to.global.u64 	%rd3, %rd4;
	mov.u32 	%r14, %ctaid.x;
	mov.u32 	%r15, %ntid.x;
	mov.u32 	%r16, %tid.x;
	mad.lo.s32 	%r33, %r14, %r15, %r16;
	mov.u32 	%r17, %nctaid.x;
	mul.lo.s32 	%r2, %r15, %r17;
	shr.s32 	%r18, %r13, 31;
	shr.u32 	%r19, %r18, 30;
	add.s32 	%r20, %r13, %r19;
	shr.s32 	%r3, %r20, 2;
	setp.ge.s32 	%p1, %r33, %r3;
	@%p1 bra 	$L__BB0_7;
	add.s32 	%r21, %r33, %r2;
	max.s32 	%r22, %r3, %r21;
	setp.lt.s32 	%p2, %r21, %r3;
	selp.u32 	%r23, 1, 0, %p2;
	add.s32 	%r24, %r21, %r23;
	sub.s32 	%r25, %r22, %r24;
	div.u32 	%r26, %r25, %r2;
	add.s32 	%r4, %r26, %r23;
	and.b32  	%r27, %r4, 3;
	setp.eq.s32 	%p3, %r27, 3;
	@%p3 bra 	$L__BB0_4;
	add.s32 	%r28, %r4, 1;
	and.b32  	%r29, %r28, 3;
	neg.s32 	%r31, %r29;
$L__BB0_3:
	.pragma "nounroll";
	mul.wide.s32 	%rd7, %r33, 16;
	add.s64 	%rd8, %rd1, %rd7;
	add.s64 	%rd9, %rd2, %rd7;
	add.s64 	%rd10, %rd3, %rd7;
	ld.global.v4.f32 	{%f1, %f2, %f3, %f4}, [%rd10];
	ld.global.v4.f32 	{%f5, %f6, %f7, %f8}, [%rd9];
	add.f32 	%f9, %f1, %f5;
	add.f32 	%f10, %f2, %f6;
	add.f32 	%f11, %f3, %f7;
	add.f32 	%f12, %f4, %f8;
	st.global.v4.f32 	[%rd8], {%f9, %f10, %f11, %f12};
	add.s32 	%r33, %r33, %r2;
	add.s32 	%r31, %r31, 1;
	setp.ne.s32 	%p4, %r31, 0;
	@%p4 bra 	$L__BB0_3;
$L__BB0_4:
	setp.lt.u32 	%p5, %r4, 3;
	@%p5 bra 	$L__BB0_7;
	mul.wide.s32 	%rd15, %r2, 16;
	shl.b32 	%r30, %r2, 2;
$L__BB0_6:
	mul.wide.s32 	%rd11, %r33, 16;
	add.s64 	%rd12, %rd3, %rd11;
	ld.global.v4.f32 	{%f13, %f14, %f15, %f16}, [%rd12];
	add.s64 	%rd13, %rd2, %rd11;
	ld.global.v4.f32 	{%f17, %f18, %f19, %f20}, [%rd13];
	add.f32 	%f21, %f13, %f17;
	add.f32 	%f22, %f14, %f18;
	add.f32 	%f23, %f15, %f19;
	add.f32 	%f24, %f16, %f20;
	add.s64 	%rd14, %rd1, %rd11;
	st.global.v4.f32 	[%rd14], {%f21, %f22, %f23, %f24};
	add.s64 	%rd16, %rd12, %rd15;
	ld.global.v4.f32 	{%f25, %f26, %f27, %f28}, [%rd16];
	add.s64 	%rd17, %rd13, %rd15;
	ld.global.v4.f32 	{%f29, %f30, %f31, %f32}, [%rd17];
	add.f32 	%f33, %f25, %f29;
	add.f32 	%f34, %f26, %f30;
	add.f32 	%f35, %f27, %f31;
	add.f32 	%f36, %f28, %f32;
	add.s64 	%rd18, %rd14, %rd15;
	st.global.v4.f32 	[%rd18], {%f33, %f34, %f35, %f36};
	add.s64 	%rd19, %rd16, %rd15;
	ld.global.v4.f32 	{%f37, %f38, %f39, %f40}, [%rd19];
	add.s64 	%rd20, %rd17, %rd15;
	ld.global.v4.f32 	{%f41, %f42, %f43, %f44}, [%rd20];
	add.f32 	%f45, %f37, %f41;
	add.f32 	%f46, %f38, %f42;
	add.f32 	%f47, %f39, %f43;
	add.f32 	%f48, %f40, %f44;
	add.s64 	%rd21, %rd18, %rd15;
	st.global.v4.f32 	[%rd21], {%f45, %f46, %f47, %f48};
	add.s64 	%rd22, %rd19, %rd15;
	ld.global.v4.f32 	{%f49, %f50, %f51, %f52}, [%rd22];
	add.s64 	%rd23, %rd20, %rd15;
	ld.global.v4.f32 	{%f53, %f54, %f55, %f56}, [%rd23];
	add.f32 	%f57, %f49, %f53;
	add.f32 	%f58, %f50, %f54;
	add.f32 	%f59, %f51, %f55;
	add.f32 	%f60, %f52, %f56;
	add.s64 	%rd24, %rd21, %rd15;
	st.global.v4.f32 	[%rd24], {%f57, %f58, %f59, %f60};
	add.s32 	%r33, %r30, %r33;
	setp.lt.s32 	%p6, %r33, %r3;
	@%p6 bra 	$L__BB0_6;
$L__BB0_7:
	ret;

}


// ===== COMPILED SASS (sm_100) =====

	.target	sm_100

	.elftype	@"ET_EXEC"


//--------------------- .note.nv.tkinfo           --------------------------
	.section	.note.nv.tkinfo,"",@"SHT_NOTE"
	.sectionflags	@"SHF_NOTE_NV_TKINFO"
	.tkinfo
        /*0018*/ 	.word	0x00000002
        /*0030*/ 	.string	""
        /*0030*/ 	.string	"ptxas"
        /*0030*/ 	.string	"Cuda compilation tools, release 13.0, V13.0.88"
        /*0030*/ 	.string	"Build cuda_13.0.r13.0/compiler.36424714_0"
        /*0030*/ 	.string	"-arch sm_100 -m 64 "



//--------------------- .note.nv.cuinfo           --------------------------
	.section	.note.nv.cuinfo,"",@"SHT_NOTE"
	.sectionflags	@"SHF_NOTE_NV_CUINFO"
        /*0018*/ 	.short	0x0002
        /*001a*/ 	.short	0x0064
        /*001c*/ 	.short	0x0082
	.zero		2


//--------------------- .nv.info                  --------------------------
	.section	.nv.info,"",@"SHT_CUDA_INFO"
	.align	4


	//----- nvinfo : EIATTR_REGCOUNT
	.align		4
        /*0000*/ 	.byte	0x04, 0x2f
        /*0002*/ 	.short	(.L_1 - .L_0)
	.align		4
.L_0:
        /*0004*/ 	.word	index@(_Z19vectorAddVectorizedPKfS0_Pfi)
        /*0008*/ 	.word	0x00000020


	//----- nvinfo : EIATTR_FRAME_SIZE
	.align		4
.L_1:
        /*000c*/ 	.byte	0x04, 0x11
        /*000e*/ 	.short	(.L_3 - .L_2)
	.align		4
.L_2:
        /*0010*/ 	.word	index@(_Z19vectorAddVectorizedPKfS0_Pfi)
        /*0014*/ 	.word	0x00000000


	//----- nvinfo : EIATTR_MIN_STACK_SIZE
	.align		4
.L_3:
        /*0018*/ 	.byte	0x04, 0x12
        /*001a*/ 	.short	(.L_5 - .L_4)
	.align		4
.L_4:
        /*001c*/ 	.word	index@(_Z19vectorAddVectorizedPKfS0_Pfi)
        /*0020*/ 	.word	0x00000000
.L_5:


//--------------------- .nv.compat                --------------------------
	.section	.nv.compat,"",@"SHT_CUDA_COMPAT_INFO"
	.align	4
        /*0000*/ 	.byte	0x02, 0x09, 0x00, 0x00, 0x02, 0x02, 0x01, 0x00, 0x02, 0x05, 0x05, 0x00, 0x03, 0x07, 0x01, 0x01
        /*0010*/ 	.byte	0x02, 0x03, 0x00, 0x00, 0x02, 0x06, 0x01, 0x00, 0x04, 0x0b, 0x08, 0x00, 0x09, 0x00, 0x00, 0x00
        /*0020*/ 	.byte	0x00, 0x00, 0x00, 0x00


//--------------------- .nv.info._Z19vectorAddVectorizedPKfS0_Pfi --------------------------
	.section	.nv.info._Z19vectorAddVectorizedPKfS0_Pfi,"",@"SHT_CUDA_INFO"
	.sectionflags	@""
	.align	4


	//----- nvinfo : EIATTR_CUDA_API_VERSION
	.align		4
        /*0000*/ 	.byte	0x04, 0x37
        /*0002*/ 	.short	(.L_7 - .L_6)
.L_6:
        /*0004*/ 	.word	0x00000082


	//----- nvinfo : EIATTR_KPARAM_INFO
	.align		4
.L_7:
        /*0008*/ 	.byte	0x04, 0x17
        /*000a*/ 	.short	(.L_9 - .L_8)
.L_8:
        /*000c*/ 	.word	0x00000000
        /*0010*/ 	.short	0x0003
        /*0012*/ 	.short	0x0018
        /*0014*/ 	.byte	0x00, 0xf0, 0x11, 0x00


	//----- nvinfo : EIATTR_KPARAM_INFO
	.align		4
.L_9:
        /*0018*/ 	.byte	0x04, 0x17
        /*001a*/ 	.short	(.L_11 - .L_10)
.L_10:
        /*001c*/ 	.word	0x00000000
        /*0020*/ 	.short	0x0002
        /*0022*/ 	.short	0x0010
        /*0024*/ 	.byte	0x00, 0xf5, 0x21, 0x00


	//----- nvinfo : EIATTR_KPARAM_INFO
	.align		4
.L_11:
        /*0028*/ 	.byte	0x04, 0x17
        /*002a*/ 	.short	(.L_13 - .L_12)
.L_12:
        /*002c*/ 	.word	0x00000000
        /*0030*/ 	.short	0x0001
        /*0032*/ 	.short	0x0008
        /*0034*/ 	.byte	0x00, 0xf5, 0x21, 0x00


	//----- nvinfo : EIATTR_KPARAM_INFO
	.align		4
.L_13:
        /*0038*/ 	.byte	0x04, 0x17
        /*003a*/ 	.short	(.L_15 - .L_14)
.L_14:
        /*003c*/ 	.word	0x00000000
        /*0040*/ 	.short	0x0000
        /*0042*/ 	.short	0x0000
        /*0044*/ 	.byte	0x00, 0xf5, 0x21, 0x00


	//----- nvinfo : EIATTR_SPARSE_MMA_MASK
	.align		4
.L_15:
        /*0048*/ 	.byte	0x03, 0x50
        /*004a*/ 	.short	0x0000


	//----- nvinfo : EIATTR_MAXREG_COUNT
	.align		4
        /*004c*/ 	.byte	0x03, 0x1b
        /*004e*/ 	.short	0x00ff


	//----- nvinfo : EIATTR_MERCURY_ISA_VERSION
	.align		4
        /*0050*/ 	.byte	0x03, 0x5f
        /*0052*/ 	.short	0x0101


	//----- nvinfo : EIATTR_VRC_CTA_INIT_COUNT
	.align		4
        /*0054*/ 	.byte	0x02, 0x4a
	.zero		1
	.zero		1


	//----- nvinfo : EIATTR_EXIT_INSTR_OFFSETS
	.align		4
        /*0058*/ 	.byte	0x04, 0x1c
        /*005a*/ 	.short	(.L_17 - .L_16)


	//   ....[0]....
.L_16:
        /*005c*/ 	.word	0x000000c0


	//   ....[1]....
        /*0060*/ 	.word	0x00000430


	//   ....[2]....
        /*0064*/ 	.word	0x000006f0


	//----- nvinfo : EIATTR_CRS_STACK_SIZE
	.align		4
.L_17:
        /*0068*/ 	.byte	0x04, 0x1e
        /*006a*/ 	.short	(.L_19 - .L_18)
.L_18:
        /*006c*/ 	.word	0x00000000


	//----- nvinfo : EIATTR_CBANK_PARAM_SIZE
	.align		4
.L_19:
        /*0070*/ 	.byte	0x03, 0x19
        /*0072*/ 	.short	0x001c


	//----- nvinfo : EIATTR_PARAM_CBANK
	.align		4
        /*0074*/ 	.byte	0x04, 0x0a
        /*0076*/ 	.short	(.L_21 - .L_20)
	.align		4
.L_20:
        /*0078*/ 	.word	index@(.nv.constant0._Z19vectorAddVectorizedPKfS0_Pfi)
        /*007c*/ 	.short	0x0380
        /*007e*/ 	.short	0x001c


	//----- nvinfo : EIATTR_SW_WAR
	.align		4
.L_21:
        /*0080*/ 	.byte	0x04, 0x36
        /*0082*/ 	.short	(.L_23 - .L_22)
.L_22:
        /*0084*/ 	.word	0x00000008
.L_23:


//--------------------- .nv.callgraph             --------------------------
	.section	.nv.callgraph,"",@"SHT_CUDA_CALLGRAPH"
	.align	4
	.sectionentsize	8
	.align		4
        /*0000*/ 	.word	0x00000000
	.align		4
        /*0004*/ 	.word	0xffffffff
	.align		4
        /*0008*/ 	.word	0x00000000
	.align		4
        /*000c*/ 	.word	0xfffffffe
	.align		4
        /*0010*/ 	.word	0x00000000
	.align		4
        /*0014*/ 	.word	0xfffffffd
	.align		4
        /*0018*/ 	.word	0x00000000
	.align		4
        /*001c*/ 	.word	0xfffffffc


//--------------------- .text._Z19vectorAddVectorizedPKfS0_Pfi --------------------------
	.section	.text._Z19vectorAddVectorizedPKfS0_Pfi,"ax",@progbits
	.align	128
        .global         _Z19vectorAddVectorizedPKfS0_Pfi
        .type           _Z19vectorAddVectorizedPKfS0_Pfi,@function
        .size           _Z19vectorAddVectorizedPKfS0_Pfi,(.L_x_5 - _Z19vectorAddVectorizedPKfS0_Pfi)
        .other          _Z19vectorAddVectorizedPKfS0_Pfi,@"STO_CUDA_ENTRY STV_DEFAULT"
_Z19vectorAddVectorizedPKfS0_Pfi:
.text._Z19vectorAddVectorizedPKfS0_Pfi:
[----:B------:R-:W-:Y:S01]  /*0000*/  LDC R1, c[0x0][0x37c] ;  /* 0x0000df00ff017b82 */ /* 0x000fe20000000800 */
[----:B------:R-:W0:Y:S01]  /*0010*/  S2R R3, SR_TID.X ;  /* 0x0000000000037919 */ /* 0x000e220000002100 */
[----:B------:R-:W1:Y:S06]  /*0020*/  LDCU UR5, c[0x0][0x398] ;  /* 0x00007300ff0577ac */ /* 0x000e6c0008000800 */
[----:B------:R-:W0:Y:S08]  /*0030*/  S2UR UR6, SR_CTAID.X ;  /* 0x00000000000679c3 */ /* 0x000e300000002500 */
[----:B------:R-:W0:Y:S01]  /*0040*/  LDC R0, c[0x0][0x360] ;  /* 0x0000d800ff007b82 */ /* 0x000e220000000800 */
[----:B------:R-:W2:Y:S01]  /*0050*/  LDCU UR7, c[0x0][0x370] ;  /* 0x00006e00ff0777ac */ /* 0x000ea20008000800 */
[----:B-1----:R-:W-:-:S04]  /*0060*/  USHF.R.S32.HI UR4, URZ, 0x1f, UR5 ;  /* 0x0000001fff047899 */ /* 0x002fc80008011405 */
[----:B------:R-:W-:-:S04]  /*0070*/  ULEA.HI UR4, UR4, UR5, URZ, 0x2 ;  /* 0x0000000504047291 */ /* 0x000fc8000f8f10ff */
[----:B------:R-:W-:Y:S01]  /*0080*/  USHF.R.S32.HI UR4, URZ, 0x2, UR4 ;  /* 0x00000002ff047899 */ /* 0x000fe20008011404 */
[C---:B0-----:R-:W-:Y:S02]  /*0090*/  IMAD R2, R0.reuse, UR6, R3 ;  /* 0x0000000600027c24 */ /* 0x041fe4000f8e0203 */
[----:B--2---:R-:W-:-:S03]  /*00a0*/  IMAD R0, R0, UR7, RZ ;  /* 0x0000000700007c24 */ /* 0x004fc6000f8e02ff */
[----:B------:R-:W-:-:S13]  /*00b0*/  ISETP.GE.AND P0, PT, R2, UR4, PT ;  /* 0x0000000402007c0c */ /* 0x000fda000bf06270 */
[----:B------:R-:W-:Y:S05]  /*00c0*/  @P0 EXIT ;  /* 0x000000000000094d */ /* 0x000fea0003800000 */
[----:B------:R-:W0:Y:S01]  /*00d0*/  I2F.U32.RP R8, R0 ;  /* 0x0000000000087306 */ /* 0x000e220000209000 */
[C---:B------:R-:W-:Y:S01]  /*00e0*/  IADD3 R3, PT, PT, R0.reuse, R2, RZ ;  /* 0x0000000200037210 */ /* 0x040fe20007ffe0ff */
[----:B------:R-:W1:Y:S01]  /*00f0*/  LDCU.64 UR6, c[0x0][0x358] ;  /* 0x00006b00ff0677ac */ /* 0x000e620008000a00 */
[----:B------:R-:W-:Y:S01]  /*0100*/  IADD3 R9, PT, PT, RZ, -R0, RZ ;  /* 0x80000000ff097210 */ /* 0x000fe20007ffe0ff */
[----:B------:R-:W-:Y:S01]  /*0110*/  BSSY.RECONVERGENT B0, `(.L_x_0) ;  /* 0x000002d000007945 */ /* 0x000fe20003800200 */
[C---:B------:R-:W-:Y:S02]  /*0120*/  ISETP.GE.AND P0, PT, R3.reuse, UR4, PT ;  /* 0x0000000403007c0c */ /* 0x040fe4000bf06270 */
[----:B------:R-:W-:Y:S02]  /*0130*/  VIMNMX R6, PT, PT, R3, UR4, !PT ;  /* 0x0000000403067c48 */ /* 0x000fe4000ffe0100 */
[----:B------:R-:W-:Y:S02]  /*0140*/  SEL R7, RZ, 0x1, P0 ;  /* 0x00000001ff077807 */ /* 0x000fe40000000000 */
[----:B------:R-:W-:-:S02]  /*0150*/  ISETP.NE.U32.AND P2, PT, R0, RZ, PT ;  /* 0x000000ff0000720c */ /* 0x000fc40003f45070 */
[----:B------:R-:W-:Y:S01]  /*0160*/  IADD3 R3, PT, PT, R6, -R3, -R7 ;  /* 0x8000000306037210 */ /* 0x000fe20007ffe807 */
[----:B0-----:R-:W0:Y:S02]  /*0170*/  MUFU.RCP R8, R8 ;  /* 0x0000000800087308 */ /* 0x001e240000001000 */
[----:B0-----:R-:W-:-:S06]  /*0180*/  IADD3 R4, PT, PT, R8, 0xffffffe, RZ ;  /* 0x0ffffffe08047810 */ /* 0x001fcc0007ffe0ff */
[----:B------:R0:W2:Y:S02]  /*0190*/  F2I.FTZ.U32.TRUNC.NTZ R5, R4 ;  /* 0x0000000400057305 */ /* 0x0000a4000021f000 */
[----:B0-----:R-:W-:Y:S02]  /*01a0*/  HFMA2 R4, -RZ, RZ, 0, 0 ;  /* 0x00000000ff047431 */ /* 0x001fe400000001ff */
[----:B--2---:R-:W-:-:S04]  /*01b0*/  IMAD R9, R9, R5, RZ ;  /* 0x0000000509097224 */ /* 0x004fc800078e02ff */
[----:B------:R-:W-:-:S06]  /*01c0*/  IMAD.HI.U32 R8, R5, R9, R4 ;  /* 0x0000000905087227 */ /* 0x000fcc00078e0004 */
[----:B------:R-:W-:-:S05]  /*01d0*/  IMAD.HI.U32 R8, R8, R3, RZ ;  /* 0x0000000308087227 */ /* 0x000fca00078e00ff */
[----:B------:R-:W-:-:S05]  /*01e0*/  IADD3 R4, PT, PT, -R8, RZ, RZ ;  /* 0x000000ff08047210 */ /* 0x000fca0007ffe1ff */
[----:B------:R-:W-:-:S05]  /*01f0*/  IMAD R3, R0, R4, R3 ;  /* 0x0000000400037224 */ /* 0x000fca00078e0203 */
[----:B------:R-:W-:-:S13]  /*0200*/  ISETP.GE.U32.AND P0, PT, R3, R0, PT ;  /* 0x000000000300720c */ /* 0x000fda0003f06070 */
[----:B------:R-:W-:Y:S02]  /*0210*/  @P0 IADD3 R3, PT, PT, -R0, R3, RZ ;  /* 0x0000000300030210 */ /* 0x000fe40007ffe1ff */
[----:B------:R-:W-:Y:S02]  /*0220*/  @P0 IADD3 R8, PT, PT, R8, 0x1, RZ ;  /* 0x0000000108080810 */ /* 0x000fe40007ffe0ff */
[----:B------:R-:W-:-:S13]  /*0230*/  ISETP.GE.U32.AND P1, PT, R3, R0, PT ;  /* 0x000000000300720c */ /* 0x000fda0003f26070 */
[----:B------:R-:W-:Y:S02]  /*0240*/  @P1 IADD3 R8, PT, PT, R8, 0x1, RZ ;  /* 0x0000000108081810 */ /* 0x000fe40007ffe0ff */
[----:B------:R-:W-:-:S04]  /*0250*/  @!P2 LOP3.LUT R8, RZ, R0, RZ, 0x33, !PT ;  /* 0x00000000ff08a212 */ /* 0x000fc800078e33ff */
[----:B------:R-:W-:-:S04]  /*0260*/  IADD3 R3, PT, PT, R7, R8, RZ ;  /* 0x0000000807037210 */ /* 0x000fc80007ffe0ff */
[----:B------:R-:W-:-:S04]  /*0270*/  LOP3.LUT R4, R3, 0x3, RZ, 0xc0, !PT ;  /* 0x0000000303047812 */ /* 0x000fc800078ec0ff */
[----:B------:R-:W-:-:S13]  /*0280*/  ISETP.NE.AND P0, PT, R4, 0x3, PT ;  /* 0x000000030400780c */ /* 0x000fda0003f05270 */
[----:B-1----:R-:W-:Y:S05]  /*0290*/  @!P0 BRA `(.L_x_1) ;  /* 0x0000000000508947 */ /* 0x002fea0003800000 */
[----:B------:R-:W0:Y:S01]  /*02a0*/  LDC.64 R12, c[0x0][0x390] ;  /* 0x0000e400ff0c7b82 */ /* 0x000e220000000a00 */
[----:B------:R-:W-:-:S04]  /*02b0*/  IADD3 R4, PT, PT, R3, 0x1, RZ ;  /* 0x0000000103047810 */ /* 0x000fc80007ffe0ff */
[----:B------:R-:W-:-:S03]  /*02c0*/  LOP3.LUT R4, R4, 0x3, RZ, 0xc0, !PT ;  /* 0x0000000304047812 */ /* 0x000fc600078ec0ff */
[----:B------:R-:W1:Y:S01]  /*02d0*/  LDC.64 R14, c[0x0][0x380] ;  /* 0x0000e000ff0e7b82 */ /* 0x000e620000000a00 */
[----:B------:R-:W-:-:S07]  /*02e0*/  IADD3 R20, PT, PT, -R4, RZ, RZ ;  /* 0x000000ff04147210 */ /* 0x000fce0007ffe1ff */
[----:B------:R-:W2:Y:S02]  /*02f0*/  LDC.64 R16, c[0x0][0x388] ;  /* 0x0000e200ff107b82 */ /* 0x000ea40000000a00 */
.L_x_2:
[----:B-1----:R-:W-:-:S04]  /*0300*/  IMAD.WIDE R10, R2, 0x10, R14 ;  /* 0x00000010020a7825 */ /* 0x002fc800078e020e */
[----:B--2---:R-:W-:Y:S02]  /*0310*/  IMAD.WIDE R18, R2, 0x10, R16 ;  /* 0x0000001002127825 */ /* 0x004fe400078e0210 */
[----:B---3--:R-:W2:Y:S04]  /*0320*/  LDG.E.128 R8, desc[UR6][R10.64] ;  /* 0x000000060a087981 */ /* 0x008ea8000c1e1d00 */
[----:B------:R-:W2:Y:S01]  /*0330*/  LDG.E.128 R4, desc[UR6][R18.64] ;  /* 0x0000000612047981 */ /* 0x000ea2000c1e1d00 */
[----:B------:R-:W-:-:S04]  /*0340*/  IADD3 R20, PT, PT, R20, 0x1, RZ ;  /* 0x0000000114147810 */ /* 0x000fc80007ffe0ff */
[----:B------:R-:W-:Y:S01]  /*0350*/  ISETP.NE.AND P0, PT, R20, RZ, PT ;  /* 0x000000ff1400720c */ /* 0x000fe20003f05270 */
[----:B--2---:R-:W-:Y:S01]  /*0360*/  FADD R4, R8, R4 ;  /* 0x0000000408047221 */ /* 0x004fe20000000000 */
[----:B------:R-:W-:Y:S01]  /*0370*/  FADD R5, R9, R5 ;  /* 0x0000000509057221 */ /* 0x000fe20000000000 */
[----:B------:R-:W-:Y:S01]  /*0380*/  FADD R6, R10, R6 ;  /* 0x000000060a067221 */ /* 0x000fe20000000000 */
[----:B------:R-:W-:Y:S01]  /*0390*/  FADD R7, R11, R7 ;  /* 0x000000070b077221 */ /* 0x000fe20000000000 */
[----:B0-----:R-:W-:-:S05]  /*03a0*/  IMAD.WIDE R8, R2, 0x10, R12 ;  /* 0x0000001002087825 */ /* 0x001fca00078e020c */
[----:B------:R3:W-:Y:S01]  /*03b0*/  STG.E.128 desc[UR6][R8.64], R4 ;  /* 0x0000000408007986 */ /* 0x0007e2000c101d06 */
[----:B------:R-:W-:Y:S02]  /*03c0*/  IADD3 R2, PT, PT, R0, R2, RZ ;  /* 0x0000000200027210 */ /* 0x000fe40007ffe0ff */
[----:B------:R-:W-:Y:S05]  /*03d0*/  @P0 BRA `(.L_x_2) ;  /* 0xfffffffc00c80947 */ /* 0x000fea000383ffff */
.L_x_1:
[----:B------:R-:W-:Y:S05]  /*03e0*/  BSYNC.RECONVERGENT B0 ;  /* 0x0000000000007941 */ /* 0x000fea0003800200 */
.L_x_0:
[----:B---3--:R-:W0:Y:S01]  /*03f0*/  LDC.64 R6, c[0x0][0x390] ;  /* 0x0000e400ff067b82 */ /* 0x008e220000000a00 */
[----:B------:R-:W-:-:S07]  /*0400*/  ISETP.GE.U32.AND P0, PT, R3, 0x3, PT ;  /* 0x000000030300780c */ /* 0x000fce0003f06070 */
[----:B------:R-:W1:Y:S08]  /*0410*/  LDC.64 R16, c[0x0][0x380] ;  /* 0x0000e000ff107b82 */ /* 0x000e700000000a00 */
[----:B------:R-:W2:Y:S01]  /*0420*/  LDC.64 R4, c[0x0][0x388] ;  /* 0x0000e200ff047b82 */ /* 0x000ea20000000a00 */
[----:B------:R-:W-:Y:S05]  /*0430*/  @!P0 EXIT ;  /* 0x000000000000894d */ /* 0x000fea0003800000 */
.L_x_3:
[----:B-1----:R-:W-:-:S04]  /*0440*/  IMAD.WIDE R22, R2, 0x10, R16 ;  /* 0x0000001002167825 */ /* 0x002fc800078e0210 */
[C---:B--2---:R-:W-:Y:S01]  /*0450*/  IMAD.WIDE R20, R2.reuse, 0x10, R4 ;  /* 0x0000001002147825 */ /* 0x044fe200078e0204 */
[----:B---3--:R-:W2:Y:S04]  /*0460*/  LDG.E.128 R8, desc[UR6][R22.64] ;  /* 0x0000000616087981 */ /* 0x008ea8000c1e1d00 */
[----:B------:R-:W2:Y:S01]  /*0470*/  LDG.E.128 R12, desc[UR6][R20.64] ;  /* 0x00000006140c7981 */ /* 0x000ea2000c1e1d00 */
[----:B0-----:R-:W-:-:S04]  /*0480*/  IMAD.WIDE R18, R2, 0x10, R6 ;  /* 0x0000001002127825 */ /* 0x001fc800078e0206 */
[----:B------:R-:W-:-:S04]  /*0490*/  IMAD.WIDE R26, R0, 0x10, R22 ;  /* 0x00000010001a7825 */ /* 0x000fc800078e0216 */
[----:B------:R-:W-:-:S04]  /*04a0*/  IMAD.WIDE R24, R0, 0x10, R20 ;  /* 0x0000001000187825 */ /* 0x000fc800078e0214 */
[----:B--2---:R-:W-:Y:S01]  /*04b0*/  FADD R8, R8, R12 ;  /* 0x0000000c08087221 */ /* 0x004fe20000000000 */
[----:B------:R-:W-:Y:S01]  /*04c0*/  FADD R9, R9, R13 ;  /* 0x0000000d09097221 */ /* 0x000fe20000000000 */
[----:B------:R-:W-:Y:S01]  /*04d0*/  FADD R10, R10, R14 ;  /* 0x0000000e0a0a7221 */ /* 0x000fe20000000000 */
[----:B------:R-:W-:-:S05]  /*04e0*/  FADD R11, R11, R15 ;  /* 0x0000000f0b0b7221 */ /* 0x000fca0000000000 */
[----:B------:R0:W-:Y:S04]  /*04f0*/  STG.E.128 desc[UR6][R18.64], R8 ;  /* 0x0000000812007986 */ /* 0x0001e8000c101d06 */
[----:B------:R1:W2:Y:S04]  /*0500*/  LDG.E.128 R12, desc[UR6][R24.64] ;  /* 0x00000006180c7981 */ /* 0x0002a8000c1e1d00 */
[----:B0-----:R0:W2:Y:S01]  /*0510*/  LDG.E.128 R8, desc[UR6][R26.64] ;  /* 0x000000061a087981 */ /* 0x0010a2000c1e1d00 */
[----:B------:R-:W-:-:S04]  /*0520*/  IMAD.WIDE R18, R0, 0x10, R18 ;  /* 0x0000001000127825 */ /* 0x000fc800078e0212 */
[----:B-1----:R-:W-:-:S04]  /*0530*/  IMAD.WIDE R24, R0, 0x10, R24 ;  /* 0x0000001000187825 */ /* 0x002fc800078e0218 */
[----:B0-----:R-:W-:-:S04]  /*0540*/  IMAD.WIDE R26, R0, 0x10, R26 ;  /* 0x00000010001a7825 */ /* 0x001fc800078e021a */
[----:B--2---:R-:W-:Y:S01]  /*0550*/  FADD R20, R8, R12 ;  /* 0x0000000c08147221 */ /* 0x004fe20000000000 */
[----:B------:R-:W-:Y:S01]  /*0560*/  FADD R21, R9, R13 ;  /* 0x0000000d09157221 */ /* 0x000fe20000000000 */
[----:B------:R-:W-:Y:S01]  /*0570*/  FADD R22, R10, R14 ;  /* 0x0000000e0a167221 */ /* 0x000fe20000000000 */
[----:B------:R-:W-:-:S05]  /*0580*/  FADD R23, R11, R15 ;  /* 0x0000000f0b177221 */ /* 0x000fca0000000000 */
[----:B------:R-:W-:Y:S04]  /*0590*/  STG.E.128 desc[UR6][R18.64], R20 ;  /* 0x0000001412007986 */ /* 0x000fe8000c101d06 */
[----:B------:R0:W2:Y:S04]  /*05a0*/  LDG.E.128 R8, desc[UR6][R26.64] ;  /* 0x000000061a087981 */ /* 0x0000a8000c1e1d00 */
[----:B------:R-:W2:Y:S01]  /*05b0*/  LDG.E.128 R12, desc[UR6][R24.64] ;  /* 0x00000006180c7981 */ /* 0x000ea2000c1e1d00 */
[----:B------:R-:W-:-:S04]  /*05c0*/  IMAD.WIDE R28, R0, 0x10, R18 ;  /* 0x00000010001c7825 */ /* 0x000fc800078e0212 */
[----:B0-----:R-:W-:-:S04]  /*05d0*/  IMAD.WIDE R26, R0, 0x10, R26 ;  /* 0x00000010001a7825 */ /* 0x001fc800078e021a */
[----:B--2---:R-:W-:Y:S01]  /*05e0*/  FADD R8, R8, R12 ;  /* 0x0000000c08087221 */ /* 0x004fe20000000000 */
[----:B------:R-:W-:Y:S01]  /*05f0*/  FADD R9, R9, R13 ;  /* 0x0000000d09097221 */ /* 0x000fe20000000000 */
[----:B------:R-:W-:Y:S01]  /*0600*/  FADD R10, R10, R14 ;  /* 0x0000000e0a0a7221 */ /* 0x000fe20000000000 */
[----:B------:R-:W-:Y:S01]  /*0610*/  FADD R11, R11, R15 ;  /* 0x0000000f0b0b7221 */ /* 0x000fe20000000000 */
[----:B------:R-:W-:-:S04]  /*0620*/  IMAD.WIDE R12, R0, 0x10, R24 ;  /* 0x00000010000c7825 */ /* 0x000fc800078e0218 */
[----:B------:R0:W-:Y:S04]  /*0630*/  STG.E.128 desc[UR6][R28.64], R8 ;  /* 0x000000081c007986 */ /* 0x0001e8000c101d06 */
[----:B------:R-:W2:Y:S04]  /*0640*/  LDG.E.128 R12, desc[UR6][R12.64] ;  /* 0x000000060c0c7981 */ /* 0x000ea8000c1e1d00 */
[----:B0-----:R-:W2:Y:S01]  /*0650*/  LDG.E.128 R8, desc[UR6][R26.64] ;  /* 0x000000061a087981 */ /* 0x001ea2000c1e1d00 */
[----:B------:R-:W-:-:S04]  /*0660*/  LEA R2, R0, R2, 0x2 ;  /* 0x0000000200027211 */ /* 0x000fc800078e10ff */
[----:B------:R-:W-:Y:S01]  /*0670*/  ISETP.GE.AND P0, PT, R2, UR4, PT ;  /* 0x0000000402007c0c */ /* 0x000fe2000bf06270 */
[----:B--2---:R-:W-:Y:S01]  /*0680*/  FADD R10, R10, R14 ;  /* 0x0000000e0a0a7221 */ /* 0x004fe20000000000 */
[----:B------:R-:W-:Y:S01]  /*0690*/  FADD R11, R11, R15 ;  /* 0x0000000f0b0b7221 */ /* 0x000fe20000000000 */
[----:B------:R-:W-:Y:S01]  /*06a0*/  FADD R8, R8, R12 ;  /* 0x0000000c08087221 */ /* 0x000fe20000000000 */
[----:B------:R-:W-:Y:S01]  /*06b0*/  FADD R9, R9, R13 ;  /* 0x0000000d09097221 */ /* 0x000fe20000000000 */
[----:B------:R-:W-:-:S05]  /*06c0*/  IMAD.WIDE R14, R0, 0x10, R28 ;  /* 0x00000010000e7825 */ /* 0x000fca00078e021c */
[----:B------:R3:W-:Y:S03]  /*06d0*/  STG.E.128 desc[UR6][R14.64], R8 ;  /* 0x000000080e007986 */ /* 0x0007e6000c101d06 */
[----:B------:R-:W-:Y:S05]  /*06e0*/  @!P0 BRA `(.L_x_3) ;  /* 0xfffffffc00548947 */ /* 0x000fea000383ffff */
[----:B------:R-:W-:Y:S05]  /*06f0*/  EXIT ;  /* 0x000000000000794d */ /* 0x000fea0003800000 */
.L_x_4:
[----:B------:R-:W-:-:S00]  /*0700*/  BRA `(.L_x_4) ;  /* 0xfffffffc00fc7947 */ /* 0x000fc0000383ffff */
[----:B------:R-:W-:-:S00]  /*0710*/  NOP ;  /* 0x0000000000007918 */ /* 0x000fc00000000000 */
        /* <DEDUP_REMOVED lines=14> */
.L_x_5:


//--------------------- .nv.shared.reserved.0     --------------------------
	.section	.nv.shared.reserved.0,"aw",@nobits
	.weak		__nv_reservedSMEM_offset_0_alias
	.size		__nv_reservedSMEM_offset_0_alias, 0, 64
	.other		__nv_reservedSMEM_offset_0_alias,@"STO_CUDA_RESERVED_SHARED STV_DEFAULT"
__nv_reservedSMEM_offset_0_alias:
	.zero		0
	.zero		64


//--------------------- .nv.constant0._Z19vectorAddVectorizedPKfS0_Pfi --------------------------
	.section	.nv.constant0._Z19vectorAddVectorizedPKfS0_Pfi,"a",@progbits
	.sectionflags	@""
	.align	4
.nv.constant0._Z19vectorAddVectorizedPKfS0_Pfi:
	.zero		924


//--------------------- SYMBOLS --------------------------

	.type		.nv.reservedSmem.offset0,@object
	.size		.nv.reservedSmem.offset0,0x4
